//
// Generated by NVIDIA NVVM Compiler
//
// Compiler Build ID: CL-36424714
// Cuda compilation tools, release 13.0, V13.0.88
// Based on NVVM 20.0.0
//

.version 9.0
.target sm_100
.address_size 64

	// .globl	_Z5helloPc

.visible .entry _Z5helloPc(
	.param .u64 .ptr .align 1 _Z5helloPc_param_0
)
{
	.reg .pred 	%p<2>;
	.reg .b16 	%rs<5>;
	.reg .b32 	%r<2>;
	.reg .b64 	%rd<5>;

	ld.param.u64 	%rd2, [_Z5helloPc_param_0];
	cvta.to.global.u64 	%rd3, %rd2;
	mov.u32 	%r1, %ctaid.x;
	cvt.u64.u32 	%rd4, %r1;
	add.s64 	%rd1, %rd3, %rd4;
	ld.global.u8 	%rs1, [%rd1];
	add.s16 	%rs2, %rs1, -97;
	and.b16  	%rs3, %rs2, 255;
	setp.gt.u16 	%p1, %rs3, 25;
	@%p1 bra 	$L__BB0_2;
	add.s16 	%rs4, %rs1, -32;
	st.global.u8 	[%rd1], %rs4;
$L__BB0_2:
	ret;

}


// ===== COMPILED SASS (sm_100) =====

	.target	sm_100

	.elftype	@"ET_EXEC"


//--------------------- .note.nv.tkinfo           --------------------------
	.section	.note.nv.tkinfo,"",@"SHT_NOTE"
	.sectionflags	@"SHF_NOTE_NV_TKINFO"
	.tkinfo
        /*0018*/ 	.word	0x00000002
        /*0030*/ 	.string	""
        /*0030*/ 	.string	"ptxas"
        /*0030*/ 	.string	"Cuda compilation tools, release 13.0, V13.0.88"
        /*0030*/ 	.string	"Build cuda_13.0.r13.0/compiler.36424714_0"
        /*0030*/ 	.string	"-arch sm_100 -m 64 "



//--------------------- .note.nv.cuinfo           --------------------------
	.section	.note.nv.cuinfo,"",@"SHT_NOTE"
	.sectionflags	@"SHF_NOTE_NV_CUINFO"
        /*0018*/ 	.short	0x0002
        /*001a*/ 	.short	0x0064
        /*001c*/ 	.short	0x0082
	.zero		2


//--------------------- .nv.info                  --------------------------
	.section	.nv.info,"",@"SHT_CUDA_INFO"
	.align	4


	//----- nvinfo : EIATTR_REGCOUNT
	.align		4
        /*0000*/ 	.byte	0x04, 0x2f
        /*0002*/ 	.short	(.L_1 - .L_0)
	.align		4
.L_0:
        /*0004*/ 	.word	index@(_Z5helloPc)
        /*0008*/ 	.word	0x00000008


	//----- nvinfo : EIATTR_FRAME_SIZE
	.align		4
.L_1:
        /*000c*/ 	.byte	0x04, 0x11
        /*000e*/ 	.short	(.L_3 - .L_2)
	.align		4
.L_2:
        /*0010*/ 	.word	index@(_Z5helloPc)
        /*0014*/ 	.word	0x00000000


	//----- nvinfo : EIATTR_MIN_STACK_SIZE
	.align		4
.L_3:
        /*0018*/ 	.byte	0x04, 0x12
        /*001a*/ 	.short	(.L_5 - .L_4)
	.align		4
.L_4:
        /*001c*/ 	.word	index@(_Z5helloPc)
        /*0020*/ 	.word	0x00000000
.L_5:


//--------------------- .nv.compat                --------------------------
	.section	.nv.compat,"",@"SHT_CUDA_COMPAT_INFO"
	.align	4
        /*0000*/ 	.byte	0x02, 0x09, 0x00, 0x00, 0x02, 0x02, 0x01, 0x00, 0x02, 0x05, 0x05, 0x00, 0x03, 0x07, 0x01, 0x01
        /*0010*/ 	.byte	0x02, 0x03, 0x00, 0x00, 0x02, 0x06, 0x01, 0x00, 0x04, 0x0b, 0x08, 0x00, 0x09, 0x00, 0x00, 0x00
        /*0020*/ 	.byte	0x00, 0x00, 0x00, 0x00


//--------------------- .nv.info._Z5helloPc       --------------------------
	.section	.nv.info._Z5helloPc,"",@"SHT_CUDA_INFO"
	.sectionflags	@""
	.align	4


	//----- nvinfo : EIATTR_CUDA_API_VERSION
	.align		4
        /*0000*/ 	.byte	0x04, 0x37
        /*0002*/ 	.short	(.L_7 - .L_6)
.L_6:
        /*0004*/ 	.word	0x00000082


	//----- nvinfo : EIATTR_KPARAM_INFO
	.align		4
.L_7:
        /*0008*/ 	.byte	0x04, 0x17
        /*000a*/ 	.short	(.L_9 - .L_8)
.L_8:
        /*000c*/ 	.word	0x00000000
        /*0010*/ 	.short	0x0000
        /*0012*/ 	.short	0x0000
        /*0014*/ 	.byte	0x00, 0xf5, 0x21, 0x00


	//----- nvinfo : EIATTR_SPARSE_MMA_MASK
	.align		4
.L_9:
        /*0018*/ 	.byte	0x03, 0x50
        /*001a*/ 	.short	0x0000


	//----- nvinfo : EIATTR_MAXREG_COUNT
	.align		4
        /*001c*/ 	.byte	0x03, 0x1b
        /*001e*/ 	.short	0x00ff


	//----- nvinfo : EIATTR_MERCURY_ISA_VERSION
	.align		4
        /*0020*/ 	.byte	0x03, 0x5f
        /*0022*/ 	.short	0x0101


	//----- nvinfo : EIATTR_VRC_CTA_INIT_COUNT
	.align		4
        /*0024*/ 	.byte	0x02, 0x4a
	.zero		1
	.zero		1


	//----- nvinfo : EIATTR_EXIT_INSTR_OFFSETS
	.align		4
        /*0028*/ 	.byte	0x04, 0x1c
        /*002a*/ 	.short	(.L_11 - .L_10)


	//   ....[0]....
.L_10:
        /*002c*/ 	.word	0x000000c0


	//   ....[1]....
        /*0030*/ 	.word	0x000000f0


	//----- nvinfo : EIATTR_CBANK_PARAM_SIZE
	.align		4
.L_11:
        /*0034*/ 	.byte	0x03, 0x19
        /*0036*/ 	.short	0x0008


	//----- nvinfo : EIATTR_PARAM_CBANK
	.align		4
        /*0038*/ 	.byte	0x04, 0x0a
        /*003a*/ 	.short	(.L_13 - .L_12)
	.align		4
.L_12:
        /*003c*/ 	.word	index@(.nv.constant0._Z5helloPc)
        /*0040*/ 	.short	0x0380
        /*0042*/ 	.short	0x0008


	//----- nvinfo : EIATTR_SW_WAR
	.align		4
.L_13:
        /*0044*/ 	.byte	0x04, 0x36
        /*0046*/ 	.short	(.L_15 - .L_14)
.L_14:
        /*0048*/ 	.word	0x00000008
.L_15:


//--------------------- .nv.callgraph             --------------------------
	.section	.nv.callgraph,"",@"SHT_CUDA_CALLGRAPH"
	.align	4
	.sectionentsize	8
	.align		4
        /*0000*/ 	.word	0x00000000
	.align		4
        /*0004*/ 	.word	0xffffffff
	.align		4
        /*0008*/ 	.word	0x00000000
	.align		4
        /*000c*/ 	.word	0xfffffffe
	.align		4
        /*0010*/ 	.word	0x00000000
	.align		4
        /*0014*/ 	.word	0xfffffffd
	.align		4
        /*0018*/ 	.word	0x00000000
	.align		4
        /*001c*/ 	.word	0xfffffffc


//--------------------- .text._Z5helloPc          --------------------------
	.section	.text._Z5helloPc,"ax",@progbits
	.align	128
        .global         _Z5helloPc
        .type           _Z5helloPc,@function
        .size           _Z5helloPc,(.L_x_1 - _Z5helloPc)
        .other          _Z5helloPc,@"STO_CUDA_ENTRY STV_DEFAULT"
_Z5helloPc:
.text._Z5helloPc:
[----:B------:R-:W-:Y:S08]  /*0000*/  LDC R1, c[0x0][0x37c] ;  /* 0x0000df00ff017b82 */ /* 0x000ff00000000800 */
[----:B------:R-:W0:Y:S01]  /*0010*/  S2UR UR4, SR_CTAID.X ;  /* 0x00000000000479c3 */ /* 0x000e220000002500 */
[----:B------:R-:W0:Y:S01]  /*0020*/  LDCU.64 UR6, c[0x0][0x380] ;  /* 0x00007000ff0677ac */ /* 0x000e220008000a00 */
[----:B------:R-:W1:Y:S01]  /*0030*/  LDCU.64 UR8, c[0x0][0x358] ;  /* 0x00006b00ff0877ac */ /* 0x000e620008000a00 */
[----:B0-----:R-:W-:-:S04]  /*0040*/  UIADD3 UR4, UP0, UPT, UR4, UR6, URZ ;  /* 0x0000000604047290 */ /* 0x001fc8000ff1e0ff */
[----:B------:R-:W-:Y:S02]  /*0050*/  UIADD3.X UR5, UPT, UPT, URZ, UR7, URZ, UP0, !UPT ;  /* 0x00000007ff057290 */ /* 0x000fe400087fe4ff */
[----:B------:R-:W-:-:S04]  /*0060*/  IMAD.U32 R2, RZ, RZ, UR4 ;  /* 0x00000004ff027e24 */ /* 0x000fc8000f8e00ff */
[----:B------:R-:W-:-:S05]  /*0070*/  IMAD.U32 R3, RZ, RZ, UR5 ;  /* 0x00000005ff037e24 */ /* 0x000fca000f8e00ff */
[----:B-1----:R-:W2:Y:S02]  /*0080*/  LDG.E.U8 R0, desc[UR8][R2.64] ;  /* 0x0000000802007981 */ /* 0x002ea4000c1e1100 */
[----:B--2---:R-:W-:-:S04]  /*0090*/  IADD3 R4, PT, PT, R0, -0x61, RZ ;  /* 0xffffff9f00047810 */ /* 0x004fc80007ffe0ff */
[----:B------:R-:W-:-:S04]  /*00a0*/  LOP3.LUT R4, R4, 0xff, RZ, 0xc0, !PT ;  /* 0x000000ff04047812 */ /* 0x000fc800078ec0ff */
[----:B------:R-:W-:-:S13]  /*00b0*/  ISETP.GT.U32.AND P0, PT, R4, 0x19, PT ;  /* 0x000000190400780c */ /* 0x000fda0003f04070 */
[----:B------:R-:W-:Y:S05]  /*00c0*/  @P0 EXIT ;  /* 0x000000000000094d */ /* 0x000fea0003800000 */
[----:B------:R-:W-:-:S05]  /*00d0*/  VIADD R5, R0, 0xffffffe0 ;  /* 0xffffffe000057836 */ /* 0x000fca0000000000 */
[----:B------:R-:W-:Y:S01]  /*00e0*/  STG.E.U8 desc[UR8][R2.64], R5 ;  /* 0x0000000502007986 */ /* 0x000fe2000c101108 */
[----:B------:R-:W-:Y:S05]  /*00f0*/  EXIT ;  /* 0x000000000000794d */ /* 0x000fea0003800000 */
.L_x_0:
[----:B------:R-:W-:-:S00]  /*0100*/  BRA `(.L_x_0) ;  /* 0xfffffffc00fc7947 */ /* 0x000fc0000383ffff */
[----:B------:R-:W-:-:S00]  /*0110*/  NOP ;  /* 0x0000000000007918 */ /* 0x000fc00000000000 */
        /* <DEDUP_REMOVED lines=14> */
.L_x_1:


//--------------------- .nv.shared.reserved.0     --------------------------
	.section	.nv.shared.reserved.0,"aw",@nobits
	.weak		__nv_reservedSMEM_offset_0_alias
	.size		__nv_reservedSMEM_offset_0_alias, 0, 64
	.other		__nv_reservedSMEM_offset_0_alias,@"STO_CUDA_RESERVED_SHARED STV_DEFAULT"
__nv_reservedSMEM_offset_0_alias:
	.zero		0
	.zero		64


//--------------------- .nv.constant0._Z5helloPc  --------------------------
	.section	.nv.constant0._Z5helloPc,"a",@progbits
	.sectionflags	@""
	.align	4
.nv.constant0._Z5helloPc:
	.zero		904


//--------------------- SYMBOLS --------------------------

	.type		.nv.reservedSmem.offset0,@object
	.size		.nv.reservedSmem.offset0,0x4
